	.headerflags	@"EF_CUDA_TEXMODE_UNIFIED EF_CUDA_64BIT_ADDRESS EF_CUDA_ACCELERATORS EF_CUDA_SM90 EF_CUDA_VIRTUAL_SM(EF_CUDA_SM90)"
	.elftype	@"ET_EXEC"


//--------------------- .nv.info                  --------------------------
	.section	.nv.info,"",@"SHT_CUDA_INFO"
	.align	4


	//----- nvinfo : EIATTR_REGCOUNT
	.align		4
        /*0000*/ 	.byte	0x04, 0x2f
        /*0002*/ 	.short	(.L_1 - .L_0)
	.align		4
.L_0:
        /*0004*/ 	.word	index@(triton_poi_fused_mul_sigmoid_2)
        /*0008*/ 	.word	0x0000000c


	//----- nvinfo : EIATTR_MIN_STACK_SIZE
	.align		4
.L_1:
        /*000c*/ 	.byte	0x04, 0x12
        /*000e*/ 	.short	(.L_3 - .L_2)
	.align		4
.L_2:
        /*0010*/ 	.word	index@(triton_poi_fused_mul_sigmoid_2)
        /*0014*/ 	.word	0x00000000


	//----- nvinfo : EIATTR_FRAME_SIZE
	.align		4
.L_3:
        /*0018*/ 	.byte	0x04, 0x11
        /*001a*/ 	.short	(.L_5 - .L_4)
	.align		4
.L_4:
        /*001c*/ 	.word	index@(triton_poi_fused_mul_sigmoid_2)
        /*0020*/ 	.word	0x00000000


	//----- nvinfo : EIATTR_MIN_STACK_SIZE
	.align		4
.L_5:
        /*0024*/ 	.byte	0x04, 0x12
        /*0026*/ 	.short	(.L_7 - .L_6)
	.align		4
.L_6:
        /*0028*/ 	.word	index@(triton_poi_fused_mul_sigmoid_2)
        /*002c*/ 	.word	0x00000000
.L_7:


//--------------------- .nv.info.triton_poi_fused_mul_sigmoid_2 --------------------------
	.section	.nv.info.triton_poi_fused_mul_sigmoid_2,"",@"SHT_CUDA_INFO"
	.sectionflags	@""
	.align	4


	//----- nvinfo : EIATTR_CUDA_API_VERSION
	.align		4
        /*0000*/ 	.byte	0x04, 0x37
        /*0002*/ 	.short	(.L_9 - .L_8)
.L_8:
        /*0004*/ 	.word	0x0000007c


	//----- nvinfo : EIATTR_KPARAM_INFO
	.align		4
.L_9:
        /*0008*/ 	.byte	0x04, 0x17
        /*000a*/ 	.short	(.L_11 - .L_10)
.L_10:
        /*000c*/ 	.word	0x00000000
        /*0010*/ 	.short	0x0003
        /*0012*/ 	.short	0x0018
        /*0014*/ 	.byte	0x00, 0xf0, 0x11, 0x00


	//----- nvinfo : EIATTR_KPARAM_INFO
	.align		4
.L_11:
        /*0018*/ 	.byte	0x04, 0x17
        /*001a*/ 	.short	(.L_13 - .L_12)
.L_12:
        /*001c*/ 	.word	0x00000000
        /*0020*/ 	.short	0x0002
        /*0022*/ 	.short	0x0010
        /*0024*/ 	.byte	0x00, 0xf4, 0x21, 0x00


	//----- nvinfo : EIATTR_KPARAM_INFO
	.align		4
.L_13:
        /*0028*/ 	.byte	0x04, 0x17
        /*002a*/ 	.short	(.L_15 - .L_14)
.L_14:
        /*002c*/ 	.word	0x00000000
        /*0030*/ 	.short	0x0001
        /*0032*/ 	.short	0x0008
        /*0034*/ 	.byte	0x00, 0xf4, 0x21, 0x00


	//----- nvinfo : EIATTR_KPARAM_INFO
	.align		4
.L_15:
        /*0038*/ 	.byte	0x04, 0x17
        /*003a*/ 	.short	(.L_17 - .L_16)
.L_16:
        /*003c*/ 	.word	0x00000000
        /*0040*/ 	.short	0x0000
        /*0042*/ 	.short	0x0000
        /*0044*/ 	.byte	0x00, 0xf4, 0x21, 0x00


	//----- nvinfo : EIATTR_SPARSE_MMA_MASK
	.align		4
.L_17:
        /*0048*/ 	.byte	0x03, 0x50
        /*004a*/ 	.short	0x0000


	//----- nvinfo : EIATTR_MAXREG_COUNT
	.align		4
        /*004c*/ 	.byte	0x03, 0x1b
        /*004e*/ 	.short	0x00ff


	//----- nvinfo : EIATTR_EXIT_INSTR_OFFSETS
	.align		4
        /*0050*/ 	.byte	0x04, 0x1c
        /*0052*/ 	.short	(.L_19 - .L_18)


	//   ....[0]....
.L_18:
        /*0054*/ 	.word	0x000002d0


	//   ....[1]....
        /*0058*/ 	.word	0x000002f0


	//----- nvinfo : EIATTR_REQNTID
	.align		4
.L_19:
        /*005c*/ 	.byte	0x04, 0x10
        /*005e*/ 	.short	(.L_21 - .L_20)
.L_20:
        /*0060*/ 	.word	0x00000080
        /*0064*/ 	.word	0x00000001
        /*0068*/ 	.word	0x00000001


	//----- nvinfo : EIATTR_CBANK_PARAM_SIZE
	.align		4
.L_21:
        /*006c*/ 	.byte	0x03, 0x19
        /*006e*/ 	.short	0x001c


	//----- nvinfo : EIATTR_PARAM_CBANK
	.align		4
        /*0070*/ 	.byte	0x04, 0x0a
        /*0072*/ 	.short	(.L_23 - .L_22)
	.align		4
.L_22:
        /*0074*/ 	.word	index@(.nv.constant0.triton_poi_fused_mul_sigmoid_2)
        /*0078*/ 	.short	0x0210
        /*007a*/ 	.short	0x001c


	//----- nvinfo : EIATTR_SW_WAR
	.align		4
.L_23:
        /*007c*/ 	.byte	0x04, 0x36
        /*007e*/ 	.short	(.L_25 - .L_24)
.L_24:
        /*0080*/ 	.word	0x00000008
.L_25:


//--------------------- .nv.callgraph             --------------------------
	.section	.nv.callgraph,"",@"SHT_CUDA_CALLGRAPH"
	.align	4
	.sectionentsize	8
	.align		4
        /*0000*/ 	.word	0x00000000
	.align		4
        /*0004*/ 	.word	0xffffffff
	.align		4
        /*0008*/ 	.word	0x00000000
	.align		4
        /*000c*/ 	.word	0xfffffffe
	.align		4
        /*0010*/ 	.word	0x00000000
	.align		4
        /*0014*/ 	.word	0xfffffffd
	.align		4
        /*0018*/ 	.word	0x00000000
	.align		4
        /*001c*/ 	.word	0xfffffffc


//--------------------- .text.triton_poi_fused_mul_sigmoid_2 --------------------------
	.section	.text.triton_poi_fused_mul_sigmoid_2,"ax",@progbits
	.align	128
        .global         triton_poi_fused_mul_sigmoid_2
        .type           triton_poi_fused_mul_sigmoid_2,@function
        .size           triton_poi_fused_mul_sigmoid_2,(.L_x_1 - triton_poi_fused_mul_sigmoid_2)
        .other          triton_poi_fused_mul_sigmoid_2,@"STO_CUDA_ENTRY STV_DEFAULT"
triton_poi_fused_mul_sigmoid_2:
.text.triton_poi_fused_mul_sigmoid_2:
[----:B------:R-:W0:Y:S02]  /*0000*/  LDC R1, c[0x0][0x28] ;  /* 0x00000a00ff017b82 */ /* 0x000e240000000800 */
[----:B------:R-:W1:Y:S01]  /*0010*/  S2R R0, SR_TID.X ;  /* 0x0000000000007919 */ /* 0x000e620000002100 */
[----:B------:R-:W2:Y:S01]  /*0020*/  LDC.64 R6, c[0x0][0x218] ;  /* 0x00008600ff067b82 */ /* 0x000ea20000000a00 */
[----:B------:R-:W-:Y:S01]  /*0030*/  CS2R R8, SRZ ;  /* 0x0000000000087805 */ /* 0x000fe2000001ff00 */
[----:B------:R-:W-:Y:S01]  /*0040*/  ULDC.64 UR4, c[0x0][0x208] ;  /* 0x0000820000047ab9 */ /* 0x000fe20000000a00 */
[----:B------:R-:W3:Y:S05]  /*0050*/  S2R R3, SR_CTAID.X ;  /* 0x0000000000037919 */ /* 0x000eea0000002500 */
[----:B------:R-:W4:Y:S01]  /*0060*/  LDC.64 R4, c[0x0][0x210] ;  /* 0x00008400ff047b82 */ /* 0x000f220000000a00 */
[----:B-1----:R-:W-:-:S04]  /*0070*/  SHF.L.U32 R0, R0, 0x1, RZ ;  /* 0x0000000100007819 */ /* 0x002fc800000006ff */
[----:B------:R-:W-:-:S04]  /*0080*/  LOP3.LUT R0, R0, 0xfe, RZ, 0xc0, !PT ;  /* 0x000000fe00007812 */ /* 0x000fc800078ec0ff */
[----:B---3--:R-:W-:-:S04]  /*0090*/  LEA R0, R3, R0, 0x8 ;  /* 0x0000000003007211 */ /* 0x008fc800078e40ff */
[C---:B------:R-:W-:Y:S01]  /*00a0*/  ISETP.GE.AND P0, PT, R0.reuse, 0x100, PT ;  /* 0x000001000000780c */ /* 0x040fe20003f06270 */
[----:B--2---:R-:W-:-:S12]  /*00b0*/  IMAD.WIDE R6, R0, 0x4, R6 ;  /* 0x0000000400067825 */ /* 0x004fd800078e0206 */
[----:B------:R-:W2:Y:S01]  /*00c0*/  @!P0 LDG.E.64 R8, desc[UR4][R6.64] ;  /* 0x0000000406088981 */ /* 0x000ea2000c1e1b00 */
[----:B------:R-:W-:Y:S01]  /*00d0*/  CS2R R2, SRZ ;  /* 0x0000000000027805 */ /* 0x000fe2000001ff00 */
[----:B----4-:R-:W-:-:S05]  /*00e0*/  IMAD.WIDE R4, R0, 0x4, R4 ;  /* 0x0000000400047825 */ /* 0x010fca00078e0204 */
[----:B------:R1:W3:Y:S02]  /*00f0*/  @!P0 LDG.E.64 R2, desc[UR4][R4.64] ;  /* 0x0000000404028981 */ /* 0x0002e4000c1e1b00 */
[----:B-1----:R-:W1:Y:S02]  /*0100*/  LDC.64 R4, c[0x0][0x220] ;  /* 0x00008800ff047b82 */ /* 0x002e640000000a00 */
[----:B-1----:R-:W-:-:S04]  /*0110*/  IMAD.WIDE R4, R0, 0x4, R4 ;  /* 0x0000000400047825 */ /* 0x002fc800078e0204 */
[----:B--2---:R-:W-:Y:S01]  /*0120*/  FADD R8, RZ, -R8 ;  /* 0x80000008ff087221 */ /* 0x004fe20000000000 */
[----:B------:R-:W-:-:S03]  /*0130*/  FADD R9, RZ, -R9 ;  /* 0x80000009ff097221 */ /* 0x000fc60000000000 */
[----:B------:R-:W-:Y:S01]  /*0140*/  FMUL R8, R8, 1.4426950216293334961 ;  /* 0x3fb8aa3b08087820 */ /* 0x000fe20000400000 */
[----:B------:R-:W-:-:S04]  /*0150*/  FMUL R9, R9, 1.4426950216293334961 ;  /* 0x3fb8aa3b09097820 */ /* 0x000fc80000400000 */
[----:B------:R-:W-:Y:S02]  /*0160*/  FSETP.GEU.AND P1, PT, R8, -126, PT ;  /* 0xc2fc00000800780b */ /* 0x000fe40003f2e000 */
[----:B------:R-:W-:-:S11]  /*0170*/  FSETP.GEU.AND P2, PT, R9, -126, PT ;  /* 0xc2fc00000900780b */ /* 0x000fd60003f4e000 */
[----:B------:R-:W-:Y:S02]  /*0180*/  @!P1 FMUL R8, R8, 0.5 ;  /* 0x3f00000008089820 */ /* 0x000fe40000400000 */
[----:B------:R-:W-:Y:S02]  /*0190*/  @!P2 FMUL R9, R9, 0.5 ;  /* 0x3f0000000909a820 */ /* 0x000fe40000400000 */
[----:B------:R1:W2:Y:S08]  /*01a0*/  MUFU.EX2 R6, R8 ;  /* 0x0000000800067308 */ /* 0x0002b00000000800 */
[----:B------:R-:W4:Y:S01]  /*01b0*/  MUFU.EX2 R7, R9 ;  /* 0x0000000900077308 */ /* 0x000f220000000800 */
[----:B-1----:R-:W-:Y:S01]  /*01c0*/  HFMA2.MMA R8, -RZ, RZ, 1.625, 0 ;  /* 0x3e800000ff087435 */ /* 0x002fe200000001ff */
[----:B--2---:R-:W-:-:S04]  /*01d0*/  @!P1 FMUL R6, R6, R6 ;  /* 0x0000000606069220 */ /* 0x004fc80000400000 */
[----:B------:R-:W-:Y:S01]  /*01e0*/  FADD R6, R6, 1 ;  /* 0x3f80000006067421 */ /* 0x000fe20000000000 */
[----:B----4-:R-:W-:-:S04]  /*01f0*/  @!P2 FMUL R7, R7, R7 ;  /* 0x000000070707a220 */ /* 0x010fc80000400000 */
[----:B------:R-:W-:Y:S01]  /*0200*/  FSETP.GT.AND P1, PT, R6, 8.50705917302346158658e+37, PT ;  /* 0x7e8000000600780b */ /* 0x000fe20003f24000 */
[----:B------:R-:W-:-:S03]  /*0210*/  FADD R7, R7, 1 ;  /* 0x3f80000007077421 */ /* 0x000fc60000000000 */
[----:B------:R-:W-:Y:S02]  /*0220*/  FSEL R9, R8, 1, P1 ;  /* 0x3f80000008097808 */ /* 0x000fe40000800000 */
[----:B------:R-:W-:-:S04]  /*0230*/  FSETP.GT.AND P2, PT, R7, 8.50705917302346158658e+37, PT ;  /* 0x7e8000000700780b */ /* 0x000fc80003f44000 */
[----:B------:R-:W-:-:S03]  /*0240*/  FSEL R8, R8, 1, P2 ;  /* 0x3f80000008087808 */ /* 0x000fc60001000000 */
[----:B------:R-:W-:-:S06]  /*0250*/  @P1 FMUL R6, R6, 0.25 ;  /* 0x3e80000006061820 */ /* 0x000fcc0000400000 */
[----:B------:R-:W1:Y:S01]  /*0260*/  MUFU.RCP R6, R6 ;  /* 0x0000000600067308 */ /* 0x000e620000001000 */
[----:B------:R-:W-:-:S07]  /*0270*/  @P2 FMUL R7, R7, 0.25 ;  /* 0x3e80000007072820 */ /* 0x000fce0000400000 */
[----:B------:R-:W2:Y:S01]  /*0280*/  MUFU.RCP R7, R7 ;  /* 0x0000000700077308 */ /* 0x000ea20000001000 */
[----:B-1----:R-:W-:-:S04]  /*0290*/  FMUL R9, R6, R9 ;  /* 0x0000000906097220 */ /* 0x002fc80000400000 */
[----:B---3--:R-:W-:Y:S01]  /*02a0*/  FMUL R2, R9, R2 ;  /* 0x0000000209027220 */ /* 0x008fe20000400000 */
[----:B--2---:R-:W-:-:S04]  /*02b0*/  FMUL R8, R7, R8 ;  /* 0x0000000807087220 */ /* 0x004fc80000400000 */
[----:B------:R-:W-:Y:S01]  /*02c0*/  FMUL R3, R8, R3 ;  /* 0x0000000308037220 */ /* 0x000fe20000400000 */
[----:B------:R-:W-:Y:S06]  /*02d0*/  @P0 EXIT ;  /* 0x000000000000094d */ /* 0x000fec0003800000 */
[----:B------:R-:W-:Y:S01]  /*02e0*/  STG.E.64 desc[UR4][R4.64], R2 ;  /* 0x0000000204007986 */ /* 0x000fe2000c101b04 */
[----:B------:R-:W-:Y:S05]  /*02f0*/  EXIT ;  /* 0x000000000000794d */ /* 0x000fea0003800000 */
.L_x_0:
[----:B------:R-:W-:-:S00]  /*0300*/  BRA `(.L_x_0) ;  /* 0xfffffffc00fc7947 */ /* 0x000fc0000383ffff */
[----:B------:R-:W-:-:S00]  /*0310*/  NOP ;  /* 0x0000000000007918 */ /* 0x000fc00000000000 */
        /* <DEDUP_REMOVED lines=14> */
.L_x_1:


//--------------------- .nv.constant0.triton_poi_fused_mul_sigmoid_2 --------------------------
	.section	.nv.constant0.triton_poi_fused_mul_sigmoid_2,"a",@progbits
	.sectionflags	@""
	.align	4
.nv.constant0.triton_poi_fused_mul_sigmoid_2:
	.zero		556
